//
// Generated by NVIDIA NVVM Compiler
//
// Compiler Build ID: CL-36424714
// Cuda compilation tools, release 13.0, V13.0.88
// Based on NVVM 20.0.0
//

.version 9.0
.target sm_100
.address_size 64

	// .globl	_Z9max_valuePiS_

.visible .entry _Z9max_valuePiS_(
	.param .u64 .ptr .align 1 _Z9max_valuePiS__param_0,
	.param .u64 .ptr .align 1 _Z9max_valuePiS__param_1
)
{
	.reg .b32 	%r<5>;
	.reg .b64 	%rd<7>;

	ld.param.u64 	%rd1, [_Z9max_valuePiS__param_0];
	ld.param.u64 	%rd2, [_Z9max_valuePiS__param_1];
	cvta.to.global.u64 	%rd3, %rd2;
	cvta.to.global.u64 	%rd4, %rd1;
	mov.u32 	%r1, %tid.x;
	ld.global.u32 	%r2, [%rd4];
	st.global.u32 	[%rd3], %r2;
	mul.wide.u32 	%rd5, %r1, 4;
	add.s64 	%rd6, %rd4, %rd5;
	ld.global.u32 	%r3, [%rd6];
	min.s32 	%r4, %r3, %r2;
	st.global.u32 	[%rd3], %r4;
	ret;

}


// ===== COMPILED SASS (sm_100) =====

	.target	sm_100

	.elftype	@"ET_EXEC"


//--------------------- .note.nv.tkinfo           --------------------------
	.section	.note.nv.tkinfo,"",@"SHT_NOTE"
	.sectionflags	@"SHF_NOTE_NV_TKINFO"
	.tkinfo
        /*0018*/ 	.word	0x00000002
        /*0030*/ 	.string	""
        /*0030*/ 	.string	"ptxas"
        /*0030*/ 	.string	"Cuda compilation tools, release 13.0, V13.0.88"
        /*0030*/ 	.string	"Build cuda_13.0.r13.0/compiler.36424714_0"
        /*0030*/ 	.string	"-arch sm_100 -m 64 "



//--------------------- .note.nv.cuinfo           --------------------------
	.section	.note.nv.cuinfo,"",@"SHT_NOTE"
	.sectionflags	@"SHF_NOTE_NV_CUINFO"
        /*0018*/ 	.short	0x0002
        /*001a*/ 	.short	0x0064
        /*001c*/ 	.short	0x0082
	.zero		2


//--------------------- .nv.info                  --------------------------
	.section	.nv.info,"",@"SHT_CUDA_INFO"
	.align	4


	//----- nvinfo : EIATTR_REGCOUNT
	.align		4
        /*0000*/ 	.byte	0x04, 0x2f
        /*0002*/ 	.short	(.L_1 - .L_0)
	.align		4
.L_0:
        /*0004*/ 	.word	index@(_Z9max_valuePiS_)
        /*0008*/ 	.word	0x0000000c


	//----- nvinfo : EIATTR_FRAME_SIZE
	.align		4
.L_1:
        /*000c*/ 	.byte	0x04, 0x11
        /*000e*/ 	.short	(.L_3 - .L_2)
	.align		4
.L_2:
        /*0010*/ 	.word	index@(_Z9max_valuePiS_)
        /*0014*/ 	.word	0x00000000


	//----- nvinfo : EIATTR_MIN_STACK_SIZE
	.align		4
.L_3:
        /*0018*/ 	.byte	0x04, 0x12
        /*001a*/ 	.short	(.L_5 - .L_4)
	.align		4
.L_4:
        /*001c*/ 	.word	index@(_Z9max_valuePiS_)
        /*0020*/ 	.word	0x00000000
.L_5:


//--------------------- .nv.compat                --------------------------
	.section	.nv.compat,"",@"SHT_CUDA_COMPAT_INFO"
	.align	4
        /*0000*/ 	.byte	0x02, 0x09, 0x00, 0x00, 0x02, 0x02, 0x01, 0x00, 0x02, 0x05, 0x05, 0x00, 0x03, 0x07, 0x01, 0x01
        /*0010*/ 	.byte	0x02, 0x03, 0x00, 0x00, 0x02, 0x06, 0x01, 0x00, 0x04, 0x0b, 0x08, 0x00, 0x09, 0x00, 0x00, 0x00
        /*0020*/ 	.byte	0x00, 0x00, 0x00, 0x00


//--------------------- .nv.info._Z9max_valuePiS_ --------------------------
	.section	.nv.info._Z9max_valuePiS_,"",@"SHT_CUDA_INFO"
	.sectionflags	@""
	.align	4


	//----- nvinfo : EIATTR_CUDA_API_VERSION
	.align		4
        /*0000*/ 	.byte	0x04, 0x37
        /*0002*/ 	.short	(.L_7 - .L_6)
.L_6:
        /*0004*/ 	.word	0x00000082


	//----- nvinfo : EIATTR_KPARAM_INFO
	.align		4
.L_7:
        /*0008*/ 	.byte	0x04, 0x17
        /*000a*/ 	.short	(.L_9 - .L_8)
.L_8:
        /*000c*/ 	.word	0x00000000
        /*0010*/ 	.short	0x0001
        /*0012*/ 	.short	0x0008
        /*0014*/ 	.byte	0x00, 0xf5, 0x21, 0x00


	//----- nvinfo : EIATTR_KPARAM_INFO
	.align		4
.L_9:
        /*0018*/ 	.byte	0x04, 0x17
        /*001a*/ 	.short	(.L_11 - .L_10)
.L_10:
        /*001c*/ 	.word	0x00000000
        /*0020*/ 	.short	0x0000
        /*0022*/ 	.short	0x0000
        /*0024*/ 	.byte	0x00, 0xf5, 0x21, 0x00


	//----- nvinfo : EIATTR_SPARSE_MMA_MASK
	.align		4
.L_11:
        /*0028*/ 	.byte	0x03, 0x50
        /*002a*/ 	.short	0x0000


	//----- nvinfo : EIATTR_MAXREG_COUNT
	.align		4
        /*002c*/ 	.byte	0x03, 0x1b
        /*002e*/ 	.short	0x00ff


	//----- nvinfo : EIATTR_MERCURY_ISA_VERSION
	.align		4
        /*0030*/ 	.byte	0x03, 0x5f
        /*0032*/ 	.short	0x0101


	//----- nvinfo : EIATTR_VRC_CTA_INIT_COUNT
	.align		4
        /*0034*/ 	.byte	0x02, 0x4a
	.zero		1
	.zero		1


	//----- nvinfo : EIATTR_EXIT_INSTR_OFFSETS
	.align		4
        /*0038*/ 	.byte	0x04, 0x1c
        /*003a*/ 	.short	(.L_13 - .L_12)


	//   ....[0]....
.L_12:
        /*003c*/ 	.word	0x000000c0


	//----- nvinfo : EIATTR_CBANK_PARAM_SIZE
	.align		4
.L_13:
        /*0040*/ 	.byte	0x03, 0x19
        /*0042*/ 	.short	0x0010


	//----- nvinfo : EIATTR_PARAM_CBANK
	.align		4
        /*0044*/ 	.byte	0x04, 0x0a
        /*0046*/ 	.short	(.L_15 - .L_14)
	.align		4
.L_14:
        /*0048*/ 	.word	index@(.nv.constant0._Z9max_valuePiS_)
        /*004c*/ 	.short	0x0380
        /*004e*/ 	.short	0x0010


	//----- nvinfo : EIATTR_SW_WAR
	.align		4
.L_15:
        /*0050*/ 	.byte	0x04, 0x36
        /*0052*/ 	.short	(.L_17 - .L_16)
.L_16:
        /*0054*/ 	.word	0x00000008
.L_17:


//--------------------- .nv.callgraph             --------------------------
	.section	.nv.callgraph,"",@"SHT_CUDA_CALLGRAPH"
	.align	4
	.sectionentsize	8
	.align		4
        /*0000*/ 	.word	0x00000000
	.align		4
        /*0004*/ 	.word	0xffffffff
	.align		4
        /*0008*/ 	.word	0x00000000
	.align		4
        /*000c*/ 	.word	0xfffffffe
	.align		4
        /*0010*/ 	.word	0x00000000
	.align		4
        /*0014*/ 	.word	0xfffffffd
	.align		4
        /*0018*/ 	.word	0x00000000
	.align		4
        /*001c*/ 	.word	0xfffffffc


//--------------------- .text._Z9max_valuePiS_    --------------------------
	.section	.text._Z9max_valuePiS_,"ax",@progbits
	.align	128
        .global         _Z9max_valuePiS_
        .type           _Z9max_valuePiS_,@function
        .size           _Z9max_valuePiS_,(.L_x_1 - _Z9max_valuePiS_)
        .other          _Z9max_valuePiS_,@"STO_CUDA_ENTRY STV_DEFAULT"
_Z9max_valuePiS_:
.text._Z9max_valuePiS_:
[----:B------:R-:W-:Y:S08]  /*0000*/  LDC R1, c[0x0][0x37c] ;  /* 0x0000df00ff017b82 */ /* 0x000ff00000000800 */
[----:B------:R-:W0:Y:S01]  /*0010*/  LDC.64 R2, c[0x0][0x380] ;  /* 0x0000e000ff027b82 */ /* 0x000e220000000a00 */
[----:B------:R-:W0:Y:S01]  /*0020*/  LDCU.64 UR4, c[0x0][0x358] ;  /* 0x00006b00ff0477ac */ /* 0x000e220008000a00 */
[----:B------:R-:W1:Y:S06]  /*0030*/  S2R R9, SR_TID.X ;  /* 0x0000000000097919 */ /* 0x000e6c0000002100 */
[----:B------:R-:W1:Y:S01]  /*0040*/  LDC.64 R6, c[0x0][0x380] ;  /* 0x0000e000ff067b82 */ /* 0x000e620000000a00 */
[----:B0-----:R-:W2:Y:S07]  /*0050*/  LDG.E R3, desc[UR4][R2.64] ;  /* 0x0000000402037981 */ /* 0x001eae000c1e1900 */
[----:B------:R-:W2:Y:S01]  /*0060*/  LDC.64 R4, c[0x0][0x388] ;  /* 0x0000e200ff047b82 */ /* 0x000ea20000000a00 */
[----:B-1----:R-:W-:Y:S01]  /*0070*/  IMAD.WIDE.U32 R6, R9, 0x4, R6 ;  /* 0x0000000409067825 */ /* 0x002fe200078e0006 */
[----:B--2---:R-:W-:Y:S05]  /*0080*/  STG.E desc[UR4][R4.64], R3 ;  /* 0x0000000304007986 */ /* 0x004fea000c101904 */
[----:B------:R-:W2:Y:S02]  /*0090*/  LDG.E R6, desc[UR4][R6.64] ;  /* 0x0000000406067981 */ /* 0x000ea4000c1e1900 */
[----:B--2---:R-:W-:-:S05]  /*00a0*/  VIMNMX R9, PT, PT, R3, R6, PT ;  /* 0x0000000603097248 */ /* 0x004fca0003fe0100 */
[----:B------:R-:W-:Y:S01]  /*00b0*/  STG.E desc[UR4][R4.64], R9 ;  /* 0x0000000904007986 */ /* 0x000fe2000c101904 */
[----:B------:R-:W-:Y:S05]  /*00c0*/  EXIT ;  /* 0x000000000000794d */ /* 0x000fea0003800000 */
.L_x_0:
[----:B------:R-:W-:-:S00]  /*00d0*/  BRA `(.L_x_0) ;  /* 0xfffffffc00fc7947 */ /* 0x000fc0000383ffff */
[----:B------:R-:W-:-:S00]  /*00e0*/  NOP ;  /* 0x0000000000007918 */ /* 0x000fc00000000000 */
        /* <DEDUP_REMOVED lines=9> */
.L_x_1:


//--------------------- .nv.shared.reserved.0     --------------------------
	.section	.nv.shared.reserved.0,"aw",@nobits
	.weak		__nv_reservedSMEM_offset_0_alias
	.size		__nv_reservedSMEM_offset_0_alias, 0, 64
	.other		__nv_reservedSMEM_offset_0_alias,@"STO_CUDA_RESERVED_SHARED STV_DEFAULT"
__nv_reservedSMEM_offset_0_alias:
	.zero		0
	.zero		64


//--------------------- .nv.constant0._Z9max_valuePiS_ --------------------------
	.section	.nv.constant0._Z9max_valuePiS_,"a",@progbits
	.sectionflags	@""
	.align	4
.nv.constant0._Z9max_valuePiS_:
	.zero		912


//--------------------- SYMBOLS --------------------------

	.type		.nv.reservedSmem.offset0,@object
	.size		.nv.reservedSmem.offset0,0x4
